//
// Generated by NVIDIA NVVM Compiler
//
// Compiler Build ID: CL-36424714
// Cuda compilation tools, release 13.0, V13.0.88
// Based on NVVM 20.0.0
//

.version 9.0
.target sm_100
.address_size 64

	// .globl	main_kernel
// _ZZ11main_kernelE15PadInput_shared has been demoted
// _ZZ11main_kernelE18placeholder_shared has been demoted

.visible .entry main_kernel(
	.param .u64 .ptr .align 1 main_kernel_param_0,
	.param .u64 .ptr .align 1 main_kernel_param_1,
	.param .u64 .ptr .align 1 main_kernel_param_2
)
.maxntid 256
{
	.reg .pred 	%p<33>;
	.reg .b16 	%rs<20>;
	.reg .b32 	%r<137>;
	.reg .b32 	%f<126>;
	.reg .b64 	%rd<31>;
	// demoted variable
	.shared .align 4 .b8 _ZZ11main_kernelE15PadInput_shared[13824];
	// demoted variable
	.shared .align 4 .b8 _ZZ11main_kernelE18placeholder_shared[1152];
	ld.param.u64 	%rd3, [main_kernel_param_0];
	ld.param.u64 	%rd5, [main_kernel_param_1];
	ld.param.u64 	%rd4, [main_kernel_param_2];
	cvta.to.global.u64 	%rd1, %rd5;
	mov.u32 	%r1, %ctaid.x;
	setp.lt.u32 	%p1, %r1, 7;
	mov.f32 	%f108, 0f00000000;
	@%p1 bra 	$L__BB0_3;
	mul.hi.u32 	%r30, %r1, -1840700269;
	shr.u32 	%r31, %r30, 2;
	mul.lo.s32 	%r32, %r31, 7;
	sub.s32 	%r2, %r1, %r32;
	shl.b32 	%r33, %r2, 4;
	mov.u32 	%r3, %tid.x;
	shr.u32 	%r34, %r3, 5;
	or.b32  	%r35, %r33, %r34;
	setp.eq.s32 	%p2, %r35, 0;
	@%p2 bra 	$L__BB0_3;
	shl.b32 	%r38, %r2, 9;
	or.b32  	%r39, %r3, %r38;
	mad.lo.s32 	%r40, %r31, 14336, %r39;
	add.s32 	%r41, %r40, -3616;
	mul.wide.u32 	%rd6, %r41, 4;
	add.s64 	%rd7, %rd1, %rd6;
	ld.global.nc.f32 	%f108, [%rd7];
$L__BB0_3:
	setp.lt.u32 	%p3, %r1, 7;
	mov.u32 	%r4, %tid.x;
	shl.b32 	%r42, %r4, 2;
	mov.u32 	%r43, _ZZ11main_kernelE15PadInput_shared;
	add.s32 	%r5, %r43, %r42;
	st.shared.f32 	[%r5], %f108;
	mov.f32 	%f109, 0f00000000;
	@%p3 bra 	$L__BB0_5;
	mul.hi.u32 	%r44, %r1, -1840700269;
	shr.u32 	%r45, %r44, 2;
	shl.b32 	%r46, %r1, 9;
	or.b32  	%r47, %r4, %r46;
	mad.lo.s32 	%r48, %r45, 10752, %r47;
	add.s32 	%r49, %r48, -3360;
	mul.wide.s32 	%rd8, %r49, 4;
	add.s64 	%rd9, %rd1, %rd8;
	ld.global.nc.f32 	%f109, [%rd9];
$L__BB0_5:
	st.shared.f32 	[%r5+1024], %f109;
	mul.hi.u32 	%r50, %r1, -1840700269;
	shr.u32 	%r6, %r50, 2;
	and.b32  	%r7, %r50, 2147483644;
	setp.gt.u32 	%p4, %r4, 63;
	selp.u32 	%r51, 1, 0, %p4;
	or.b32  	%r52, %r7, %r51;
	setp.eq.s32 	%p5, %r52, 0;
	mov.f32 	%f110, 0f00000000;
	@%p5 bra 	$L__BB0_8;
	mul.lo.s32 	%r55, %r6, 7;
	sub.s32 	%r8, %r1, %r55;
	shl.b32 	%r56, %r8, 4;
	shr.u32 	%r57, %r4, 5;
	setp.lt.u32 	%p6, %r4, 64;
	selp.b32 	%r58, 16, -2, %p6;
	add.s32 	%r9, %r58, %r57;
	or.b32  	%r59, %r9, %r56;
	setp.eq.s32 	%p7, %r59, 0;
	add.s32 	%r60, %r56, %r9;
	setp.gt.u32 	%p8, %r60, 112;
	or.pred  	%p9, %p7, %p8;
	@%p9 bra 	$L__BB0_8;
	setp.gt.u32 	%p10, %r4, 63;
	selp.b32 	%r62, 3584, 0, %p10;
	shl.b32 	%r63, %r8, 9;
	shl.b32 	%r64, %r9, 5;
	or.b32  	%r65, %r4, %r62;
	or.b32  	%r66, %r65, -3616;
	mad.lo.s32 	%r67, %r6, 14336, %r66;
	add.s32 	%r68, %r67, %r63;
	add.s32 	%r69, %r68, %r64;
	mul.wide.s32 	%rd10, %r69, 4;
	add.s64 	%rd11, %rd1, %rd10;
	ld.global.nc.f32 	%f110, [%rd11];
$L__BB0_8:
	st.shared.f32 	[%r5+2048], %f110;
	mul.lo.s32 	%r10, %r6, 14336;
	mul.lo.s32 	%r72, %r6, 7;
	sub.s32 	%r73, %r1, %r72;
	shl.b32 	%r11, %r73, 9;
	or.b32  	%r74, %r4, %r10;
	add.s32 	%r12, %r74, %r11;
	mul.wide.u32 	%rd12, %r12, 4;
	add.s64 	%rd2, %rd1, %rd12;
	ld.global.nc.f32 	%f43, [%rd2+640];
	st.shared.f32 	[%r5+3072], %f43;
	shl.b32 	%r13, %r73, 4;
	shr.u32 	%r14, %r4, 5;
	setp.lt.u32 	%p11, %r4, 128;
	selp.b32 	%r75, 14, -4, %p11;
	add.s32 	%r15, %r75, %r14;
	or.b32  	%r76, %r15, %r13;
	setp.eq.s32 	%p12, %r76, 0;
	add.s32 	%r77, %r13, %r15;
	setp.gt.u32 	%p13, %r77, 112;
	mov.f32 	%f111, 0f00000000;
	or.pred  	%p14, %p12, %p13;
	@%p14 bra 	$L__BB0_10;
	cvt.u16.u32 	%rs2, %r4;
	or.b16  	%rs3, %rs2, 1024;
	mul.hi.u16 	%rs4, %rs3, 1821;
	shr.u16 	%rs5, %rs4, 4;
	mul.lo.s16 	%rs6, %rs5, 3584;
	cvt.u32.u16 	%r79, %rs6;
	shl.b32 	%r80, %r15, 5;
	and.b32  	%r81, %r4, 31;
	add.s32 	%r82, %r81, %r10;
	add.s32 	%r83, %r82, %r11;
	add.s32 	%r84, %r83, %r80;
	add.s32 	%r85, %r84, %r79;
	add.s32 	%r86, %r85, -3616;
	mul.wide.s32 	%rd13, %r86, 4;
	add.s64 	%rd14, %rd1, %rd13;
	ld.global.nc.f32 	%f111, [%rd14];
$L__BB0_10:
	st.shared.f32 	[%r5+4096], %f111;
	ld.global.nc.f32 	%f45, [%rd2+14720];
	st.shared.f32 	[%r5+5120], %f45;
	setp.lt.u32 	%p15, %r4, 192;
	selp.b32 	%r87, 12, -6, %p15;
	add.s32 	%r16, %r87, %r14;
	or.b32  	%r88, %r16, %r13;
	setp.eq.s32 	%p16, %r88, 0;
	add.s32 	%r89, %r13, %r16;
	setp.gt.u32 	%p17, %r89, 112;
	mov.f32 	%f112, 0f00000000;
	or.pred  	%p18, %p16, %p17;
	@%p18 bra 	$L__BB0_12;
	cvt.u16.u32 	%rs7, %r4;
	or.b16  	%rs8, %rs7, 1536;
	mul.hi.u16 	%rs9, %rs8, 1821;
	shr.u16 	%rs10, %rs9, 4;
	mul.lo.s16 	%rs11, %rs10, 3584;
	cvt.u32.u16 	%r91, %rs11;
	shl.b32 	%r92, %r16, 5;
	and.b32  	%r93, %r4, 31;
	add.s32 	%r94, %r93, %r10;
	add.s32 	%r95, %r94, %r11;
	add.s32 	%r96, %r95, %r92;
	add.s32 	%r97, %r96, %r91;
	add.s32 	%r98, %r97, -3616;
	mul.wide.u32 	%rd15, %r98, 4;
	add.s64 	%rd16, %rd1, %rd15;
	ld.global.nc.f32 	%f112, [%rd16];
$L__BB0_12:
	st.shared.f32 	[%r5+6144], %f112;
	add.s32 	%r17, %r12, 10752;
	add.s32 	%r99, %r12, 7200;
	mul.wide.u32 	%rd17, %r99, 4;
	add.s64 	%rd18, %rd1, %rd17;
	ld.global.nc.f32 	%f47, [%rd18];
	st.shared.f32 	[%r5+7168], %f47;
	add.s32 	%r18, %r13, %r14;
	setp.gt.u32 	%p19, %r18, 102;
	mov.f32 	%f113, 0f00000000;
	@%p19 bra 	$L__BB0_14;
	add.s32 	%r100, %r17, -3296;
	mul.wide.u32 	%rd19, %r100, 4;
	add.s64 	%rd20, %rd1, %rd19;
	ld.global.nc.f32 	%f113, [%rd20];
$L__BB0_14:
	st.shared.f32 	[%r5+8192], %f113;
	or.b32  	%r101, %r13, %r14;
	setp.eq.s32 	%p20, %r101, 0;
	mov.f32 	%f114, 0f00000000;
	@%p20 bra 	$L__BB0_16;
	ld.global.nc.f32 	%f114, [%rd2+42880];
$L__BB0_16:
	st.shared.f32 	[%r5+9216], %f114;
	ld.global.nc.f32 	%f50, [%rd2+43904];
	st.shared.f32 	[%r5+10240], %f50;
	cvt.u16.u32 	%rs1, %r4;
	or.b16  	%rs12, %rs1, 2816;
	mul.hi.u16 	%rs13, %rs12, 3641;
	shr.u16 	%rs14, %rs13, 5;
	cvt.u32.u16 	%r19, %rs14;
	add.s32 	%r102, %r7, %r19;
	setp.gt.u32 	%p21, %r102, 112;
	mov.f32 	%f115, 0f00000000;
	@%p21 bra 	$L__BB0_19;
	setp.lt.u32 	%p22, %r4, 64;
	selp.b32 	%r103, 16, -2, %p22;
	add.s32 	%r20, %r103, %r14;
	or.b32  	%r104, %r20, %r13;
	setp.eq.s32 	%p23, %r104, 0;
	add.s32 	%r105, %r18, %r103;
	setp.gt.u32 	%p24, %r105, 112;
	or.pred  	%p25, %p23, %p24;
	@%p25 bra 	$L__BB0_19;
	shl.b32 	%r107, %r20, 5;
	and.b32  	%r108, %r4, 31;
	add.s32 	%r109, %r108, %r10;
	add.s32 	%r110, %r109, %r11;
	add.s32 	%r111, %r110, %r107;
	mad.lo.s32 	%r112, %r19, 3584, %r111;
	add.s32 	%r113, %r112, -3616;
	mul.wide.u32 	%rd21, %r113, 4;
	add.s64 	%rd22, %rd1, %rd21;
	ld.global.nc.f32 	%f115, [%rd22];
$L__BB0_19:
	st.shared.f32 	[%r5+11264], %f115;
	setp.gt.u32 	%p26, %r1, 188;
	mov.f32 	%f116, 0f00000000;
	@%p26 bra 	$L__BB0_21;
	ld.global.nc.f32 	%f116, [%rd2+57984];
$L__BB0_21:
	setp.gt.u32 	%p27, %r4, 127;
	st.shared.f32 	[%r5+12288], %f116;
	@%p27 bra 	$L__BB0_26;
	or.b16  	%rs15, %rs1, 3328;
	mul.hi.u16 	%rs16, %rs15, 3641;
	shr.u16 	%rs17, %rs16, 5;
	cvt.u32.u16 	%r21, %rs17;
	add.s32 	%r114, %r7, %r21;
	setp.gt.u32 	%p28, %r114, 112;
	setp.gt.u32 	%p29, %r18, 98;
	mov.f32 	%f117, 0f00000000;
	or.pred  	%p30, %p28, %p29;
	@%p30 bra 	$L__BB0_24;
	mad.lo.s32 	%r116, %r21, 3584, %r17;
	add.s32 	%r117, %r116, -13920;
	mul.wide.u32 	%rd23, %r117, 4;
	add.s64 	%rd24, %rd1, %rd23;
	ld.global.nc.f32 	%f117, [%rd24];
$L__BB0_24:
	st.shared.f32 	[%r5+13312], %f117;
	setp.gt.u32 	%p31, %r4, 71;
	@%p31 bra 	$L__BB0_26;
	shl.b32 	%r118, %r4, 4;
	mov.u32 	%r119, _ZZ11main_kernelE18placeholder_shared;
	add.s32 	%r120, %r119, %r118;
	cvta.to.global.u64 	%rd25, %rd4;
	mul.wide.u32 	%rd26, %r42, 4;
	add.s64 	%rd27, %rd25, %rd26;
	ld.global.nc.v4.f32 	{%f54, %f55, %f56, %f57}, [%rd27];
	st.shared.v4.f32 	[%r120], {%f54, %f55, %f56, %f57};
$L__BB0_26:
	bar.sync 	0;
	shr.u32 	%r22, %r4, 7;
	shl.b32 	%r23, %r4, 1;
	and.b16  	%rs19, %rs1, 127;
	mul.wide.u16 	%r123, %rs19, 8;
	mad.lo.s32 	%r124, %r22, 4608, %r123;
	add.s32 	%r24, %r43, %r124;
	shl.b32 	%r126, %r4, 3;
	and.b32  	%r127, %r126, 120;
	mov.u32 	%r128, _ZZ11main_kernelE18placeholder_shared;
	add.s32 	%r129, %r127, %r128;
	add.s32 	%r135, %r129, 132;
	mov.f32 	%f118, 0f00000000;
	mov.b32 	%r136, 2304;
	mov.f32 	%f119, %f118;
	mov.f32 	%f120, %f118;
	mov.f32 	%f121, %f118;
	mov.f32 	%f122, %f118;
	mov.f32 	%f123, %f118;
	mov.f32 	%f124, %f118;
	mov.f32 	%f125, %f118;
$L__BB0_27:
	add.s32 	%r130, %r24, %r136;
	ld.shared.f32 	%f59, [%r130+-2304];
	ld.shared.f32 	%f60, [%r135+-132];
	fma.rn.f32 	%f61, %f59, %f60, %f118;
	ld.shared.f32 	%f62, [%r130+-1280];
	fma.rn.f32 	%f63, %f60, %f62, %f122;
	ld.shared.f32 	%f64, [%r130+-2300];
	ld.shared.f32 	%f65, [%r135+-128];
	fma.rn.f32 	%f66, %f64, %f65, %f119;
	ld.shared.f32 	%f67, [%r130+-1276];
	fma.rn.f32 	%f68, %f65, %f67, %f123;
	ld.shared.f32 	%f69, [%r130];
	fma.rn.f32 	%f70, %f69, %f60, %f120;
	ld.shared.f32 	%f71, [%r130+1024];
	fma.rn.f32 	%f72, %f60, %f71, %f124;
	ld.shared.f32 	%f73, [%r130+4];
	fma.rn.f32 	%f74, %f73, %f65, %f121;
	ld.shared.f32 	%f75, [%r130+1028];
	fma.rn.f32 	%f76, %f65, %f75, %f125;
	ld.shared.f32 	%f77, [%r130+-2176];
	ld.shared.f32 	%f78, [%r135+-4];
	fma.rn.f32 	%f79, %f77, %f78, %f61;
	ld.shared.f32 	%f80, [%r130+-1152];
	fma.rn.f32 	%f81, %f78, %f80, %f63;
	ld.shared.f32 	%f82, [%r130+-2172];
	ld.shared.f32 	%f83, [%r135];
	fma.rn.f32 	%f84, %f82, %f83, %f66;
	ld.shared.f32 	%f85, [%r130+-1148];
	fma.rn.f32 	%f86, %f83, %f85, %f68;
	ld.shared.f32 	%f87, [%r130+128];
	fma.rn.f32 	%f88, %f87, %f78, %f70;
	ld.shared.f32 	%f89, [%r130+1152];
	fma.rn.f32 	%f90, %f78, %f89, %f72;
	ld.shared.f32 	%f91, [%r130+132];
	fma.rn.f32 	%f92, %f91, %f83, %f74;
	ld.shared.f32 	%f93, [%r130+1156];
	fma.rn.f32 	%f94, %f83, %f93, %f76;
	ld.shared.f32 	%f95, [%r130+-2048];
	ld.shared.f32 	%f96, [%r135+124];
	fma.rn.f32 	%f118, %f95, %f96, %f79;
	ld.shared.f32 	%f97, [%r130+-1024];
	fma.rn.f32 	%f122, %f96, %f97, %f81;
	ld.shared.f32 	%f98, [%r130+-2044];
	ld.shared.f32 	%f99, [%r135+128];
	fma.rn.f32 	%f119, %f98, %f99, %f84;
	ld.shared.f32 	%f100, [%r130+-1020];
	fma.rn.f32 	%f123, %f99, %f100, %f86;
	ld.shared.f32 	%f101, [%r130+256];
	fma.rn.f32 	%f120, %f101, %f96, %f88;
	ld.shared.f32 	%f102, [%r130+1280];
	fma.rn.f32 	%f124, %f96, %f102, %f90;
	ld.shared.f32 	%f103, [%r130+260];
	fma.rn.f32 	%f121, %f103, %f99, %f92;
	ld.shared.f32 	%f104, [%r130+1284];
	fma.rn.f32 	%f125, %f99, %f104, %f94;
	add.s32 	%r136, %r136, 2304;
	add.s32 	%r135, %r135, 384;
	setp.ne.s32 	%p32, %r136, 9216;
	@%p32 bra 	$L__BB0_27;
	cvta.to.global.u64 	%rd28, %rd3;
	mad.lo.s32 	%r131, %r22, 7168, %r10;
	add.s32 	%r132, %r131, %r11;
	and.b32  	%r133, %r23, 254;
	add.s32 	%r134, %r132, %r133;
	mul.wide.u32 	%rd29, %r134, 4;
	add.s64 	%rd30, %rd28, %rd29;
	st.global.f32 	[%rd30], %f118;
	st.global.f32 	[%rd30+1024], %f122;
	st.global.f32 	[%rd30+4], %f119;
	st.global.f32 	[%rd30+1028], %f123;
	st.global.f32 	[%rd30+14336], %f120;
	st.global.f32 	[%rd30+15360], %f124;
	st.global.f32 	[%rd30+14340], %f121;
	st.global.f32 	[%rd30+15364], %f125;
	ret;

}


// ===== COMPILED SASS (sm_100) =====

	.target	sm_100

	.elftype	@"ET_EXEC"


//--------------------- .note.nv.tkinfo           --------------------------
	.section	.note.nv.tkinfo,"",@"SHT_NOTE"
	.sectionflags	@"SHF_NOTE_NV_TKINFO"
	.tkinfo
        /*0018*/ 	.word	0x00000002
        /*0030*/ 	.string	""
        /*0030*/ 	.string	"ptxas"
        /*0030*/ 	.string	"Cuda compilation tools, release 13.0, V13.0.88"
        /*0030*/ 	.string	"Build cuda_13.0.r13.0/compiler.36424714_0"
        /*0030*/ 	.string	"-arch sm_100 -m 64 "



//--------------------- .note.nv.cuinfo           --------------------------
	.section	.note.nv.cuinfo,"",@"SHT_NOTE"
	.sectionflags	@"SHF_NOTE_NV_CUINFO"
        /*0018*/ 	.short	0x0002
        /*001a*/ 	.short	0x0064
        /*001c*/ 	.short	0x0082
	.zero		2


//--------------------- .nv.info                  --------------------------
	.section	.nv.info,"",@"SHT_CUDA_INFO"
	.align	4


	//----- nvinfo : EIATTR_REGCOUNT
	.align		4
        /*0000*/ 	.byte	0x04, 0x2f
        /*0002*/ 	.short	(.L_1 - .L_0)
	.align		4
.L_0:
        /*0004*/ 	.word	index@(main_kernel)
        /*0008*/ 	.word	0x00000020


	//----- nvinfo : EIATTR_FRAME_SIZE
	.align		4
.L_1:
        /*000c*/ 	.byte	0x04, 0x11
        /*000e*/ 	.short	(.L_3 - .L_2)
	.align		4
.L_2:
        /*0010*/ 	.word	index@(main_kernel)
        /*0014*/ 	.word	0x00000000


	//----- nvinfo : EIATTR_MIN_STACK_SIZE
	.align		4
.L_3:
        /*0018*/ 	.byte	0x04, 0x12
        /*001a*/ 	.short	(.L_5 - .L_4)
	.align		4
.L_4:
        /*001c*/ 	.word	index@(main_kernel)
        /*0020*/ 	.word	0x00000000
.L_5:


//--------------------- .nv.compat                --------------------------
	.section	.nv.compat,"",@"SHT_CUDA_COMPAT_INFO"
	.align	4
        /*0000*/ 	.byte	0x02, 0x09, 0x00, 0x00, 0x02, 0x02, 0x01, 0x00, 0x02, 0x05, 0x05, 0x00, 0x03, 0x07, 0x01, 0x01
        /*0010*/ 	.byte	0x02, 0x03, 0x00, 0x00, 0x02, 0x06, 0x01, 0x00, 0x04, 0x0b, 0x08, 0x00, 0x09, 0x00, 0x00, 0x00
        /*0020*/ 	.byte	0x00, 0x00, 0x00, 0x00


//--------------------- .nv.info.main_kernel      --------------------------
	.section	.nv.info.main_kernel,"",@"SHT_CUDA_INFO"
	.sectionflags	@""
	.align	4


	//----- nvinfo : EIATTR_CUDA_API_VERSION
	.align		4
        /*0000*/ 	.byte	0x04, 0x37
        /*0002*/ 	.short	(.L_7 - .L_6)
.L_6:
        /*0004*/ 	.word	0x00000082


	//----- nvinfo : EIATTR_KPARAM_INFO
	.align		4
.L_7:
        /*0008*/ 	.byte	0x04, 0x17
        /*000a*/ 	.short	(.L_9 - .L_8)
.L_8:
        /*000c*/ 	.word	0x00000000
        /*0010*/ 	.short	0x0002
        /*0012*/ 	.short	0x0010
        /*0014*/ 	.byte	0x00, 0xf5, 0x21, 0x00


	//----- nvinfo : EIATTR_KPARAM_INFO
	.align		4
.L_9:
        /*0018*/ 	.byte	0x04, 0x17
        /*001a*/ 	.short	(.L_11 - .L_10)
.L_10:
        /*001c*/ 	.word	0x00000000
        /*0020*/ 	.short	0x0001
        /*0022*/ 	.short	0x0008
        /*0024*/ 	.byte	0x00, 0xf5, 0x21, 0x00


	//----- nvinfo : EIATTR_KPARAM_INFO
	.align		4
.L_11:
        /*0028*/ 	.byte	0x04, 0x17
        /*002a*/ 	.short	(.L_13 - .L_12)
.L_12:
        /*002c*/ 	.word	0x00000000
        /*0030*/ 	.short	0x0000
        /*0032*/ 	.short	0x0000
        /*0034*/ 	.byte	0x00, 0xf5, 0x21, 0x00


	//----- nvinfo : EIATTR_SPARSE_MMA_MASK
	.align		4
.L_13:
        /*0038*/ 	.byte	0x03, 0x50
        /*003a*/ 	.short	0x0000


	//----- nvinfo : EIATTR_MAXREG_COUNT
	.align		4
        /*003c*/ 	.byte	0x03, 0x1b
        /*003e*/ 	.short	0x00ff


	//----- nvinfo : EIATTR_NUM_BARRIERS
	.align		4
        /*0040*/ 	.byte	0x02, 0x4c
        /*0042*/ 	.byte	0x01
	.zero		1


	//----- nvinfo : EIATTR_MERCURY_ISA_VERSION
	.align		4
        /*0044*/ 	.byte	0x03, 0x5f
        /*0046*/ 	.short	0x0101


	//----- nvinfo : EIATTR_INT_WARP_WIDE_INSTR_OFFSETS
	.align		4
        /*0048*/ 	.byte	0x04, 0x31
        /*004a*/ 	.short	(.L_15 - .L_14)


	//   ....[0]....
.L_14:
        /*004c*/ 	.word	0x00000c00


	//----- nvinfo : EIATTR_VRC_CTA_INIT_COUNT
	.align		4
.L_15:
        /*0050*/ 	.byte	0x02, 0x4a
	.zero		1
	.zero		1


	//----- nvinfo : EIATTR_EXIT_INSTR_OFFSETS
	.align		4
        /*0054*/ 	.byte	0x04, 0x1c
        /*0056*/ 	.short	(.L_17 - .L_16)


	//   ....[0]....
.L_16:
        /*0058*/ 	.word	0x00001470


	//----- nvinfo : EIATTR_MAX_THREADS
	.align		4
.L_17:
        /*005c*/ 	.byte	0x04, 0x05
        /*005e*/ 	.short	(.L_19 - .L_18)
.L_18:
        /*0060*/ 	.word	0x00000100
        /*0064*/ 	.word	0x00000001
        /*0068*/ 	.word	0x00000001


	//----- nvinfo : EIATTR_CRS_STACK_SIZE
	.align		4
.L_19:
        /*006c*/ 	.byte	0x04, 0x1e
        /*006e*/ 	.short	(.L_21 - .L_20)
.L_20:
        /*0070*/ 	.word	0x00000000


	//----- nvinfo : EIATTR_CBANK_PARAM_SIZE
	.align		4
.L_21:
        /*0074*/ 	.byte	0x03, 0x19
        /*0076*/ 	.short	0x0018


	//----- nvinfo : EIATTR_PARAM_CBANK
	.align		4
        /*0078*/ 	.byte	0x04, 0x0a
        /*007a*/ 	.short	(.L_23 - .L_22)
	.align		4
.L_22:
        /*007c*/ 	.word	index@(.nv.constant0.main_kernel)
        /*0080*/ 	.short	0x0380
        /*0082*/ 	.short	0x0018


	//----- nvinfo : EIATTR_SW_WAR
	.align		4
.L_23:
        /*0084*/ 	.byte	0x04, 0x36
        /*0086*/ 	.short	(.L_25 - .L_24)
.L_24:
        /*0088*/ 	.word	0x00000008
.L_25:


//--------------------- .nv.callgraph             --------------------------
	.section	.nv.callgraph,"",@"SHT_CUDA_CALLGRAPH"
	.align	4
	.sectionentsize	8
	.align		4
        /*0000*/ 	.word	0x00000000
	.align		4
        /*0004*/ 	.word	0xffffffff
	.align		4
        /*0008*/ 	.word	0x00000000
	.align		4
        /*000c*/ 	.word	0xfffffffe
	.align		4
        /*0010*/ 	.word	0x00000000
	.align		4
        /*0014*/ 	.word	0xfffffffd
	.align		4
        /*0018*/ 	.word	0x00000000
	.align		4
        /*001c*/ 	.word	0xfffffffc


//--------------------- .text.main_kernel         --------------------------
	.section	.text.main_kernel,"ax",@progbits
	.align	128
        .global         main_kernel
        .type           main_kernel,@function
        .size           main_kernel,(.L_x_10 - main_kernel)
        .other          main_kernel,@"STO_CUDA_ENTRY STV_DEFAULT"
main_kernel:
.text.main_kernel:
[----:B------:R-:W-:Y:S01]  /*0000*/  LDC R1, c[0x0][0x37c] ;  /* 0x0000df00ff017b82 */ /* 0x000fe20000000800 */
[----:B------:R-:W0:Y:S01]  /*0010*/  S2R R22, SR_CTAID.X ;  /* 0x0000000000167919 */ /* 0x000e220000002500 */
[----:B------:R-:W1:Y:S01]  /*0020*/  LDCU.64 UR8, c[0x0][0x358] ;  /* 0x00006b00ff0877ac */ /* 0x000e620008000a00 */
[----:B------:R-:W-:Y:S01]  /*0030*/  HFMA2 R9, -RZ, RZ, 0, 0 ;  /* 0x00000000ff097431 */ /* 0x000fe200000001ff */
[----:B------:R-:W-:Y:S01]  /*0040*/  MOV R6, RZ ;  /* 0x000000ff00067202 */ /* 0x000fe20000000f00 */
[----:B------:R-:W2:Y:S01]  /*0050*/  S2R R7, SR_TID.X ;  /* 0x0000000000077919 */ /* 0x000ea20000002100 */
[C---:B0-----:R-:W-:Y:S01]  /*0060*/  IMAD.HI.U32 R21, R22.reuse, -0x6db6db6d, RZ ;  /* 0x9249249316157827 */ /* 0x041fe200078e00ff */
[----:B------:R-:W-:Y:S02]  /*0070*/  ISETP.GE.U32.AND P3, PT, R22, 0x7, PT ;  /* 0x000000071600780c */ /* 0x000fe40003f66070 */
[----:B--2---:R-:W-:Y:S02]  /*0080*/  ISETP.GE.U32.AND P0, PT, R7, 0x80, PT ;  /* 0x000000800700780c */ /* 0x004fe40003f06070 */
[----:B------:R-:W-:-:S02]  /*0090*/  SHF.R.U32.HI R15, RZ, 0x2, R21 ;  /* 0x00000002ff0f7819 */ /* 0x000fc40000011615 */
[----:B------:R-:W-:Y:S02]  /*00a0*/  ISETP.GE.U32.AND P1, PT, R7, 0xc0, PT ;  /* 0x000000c00700780c */ /* 0x000fe40003f26070 */
[----:B------:R-:W-:Y:S01]  /*00b0*/  SHF.R.U32.HI R19, RZ, 0x5, R7 ;  /* 0x00000005ff137819 */ /* 0x000fe20000011607 */
[----:B------:R-:W-:Y:S01]  /*00c0*/  IMAD R8, R15, -0x7, R22 ;  /* 0xfffffff90f087824 */ /* 0x000fe200078e0216 */
[----:B------:R-:W-:Y:S01]  /*00d0*/  ISETP.GT.U32.AND P4, PT, R7, 0x3f, PT ;  /* 0x0000003f0700780c */ /* 0x000fe20003f84070 */
[----:B------:R-:W-:Y:S01]  /*00e0*/  IMAD R20, R15, 0x3800, RZ ;  /* 0x000038000f147824 */ /* 0x000fe200078e02ff */
[C---:B------:R-:W-:Y:S01]  /*00f0*/  IADD3 R13, PT, PT, R19.reuse, 0xe, RZ ;  /* 0x0000000e130d7810 */ /* 0x040fe20007ffe0ff */
[----:B------:R-:W0:Y:S01]  /*0100*/  @P3 LDC.64 R4, c[0x0][0x388] ;  /* 0x0000e200ff043b82 */ /* 0x000e220000000a00 */
[----:B------:R-:W-:Y:S02]  /*0110*/  SHF.L.U32 R18, R8, 0x4, RZ ;  /* 0x0000000408127819 */ /* 0x000fe400000006ff */
[----:B------:R-:W-:-:S02]  /*0120*/  @P0 IADD3 R13, PT, PT, R19, -0x4, RZ ;  /* 0xfffffffc130d0810 */ /* 0x000fc40007ffe0ff */
[----:B------:R-:W-:Y:S02]  /*0130*/  IADD3 R11, PT, PT, R19, 0xc, RZ ;  /* 0x0000000c130b7810 */ /* 0x000fe40007ffe0ff */
[-C--:B------:R-:W-:Y:S02]  /*0140*/  LOP3.LUT P0, RZ, R13, R18.reuse, RZ, 0xfc, !PT ;  /* 0x000000120dff7212 */ /* 0x080fe4000780fcff */
[----:B------:R-:W-:Y:S02]  /*0150*/  IADD3 R0, PT, PT, R18, R13, RZ ;  /* 0x0000000d12007210 */ /* 0x000fe40007ffe0ff */
[----:B------:R-:W-:Y:S02]  /*0160*/  @P1 IADD3 R11, PT, PT, R19, -0x6, RZ ;  /* 0xfffffffa130b1810 */ /* 0x000fe40007ffe0ff */
[----:B------:R-:W-:Y:S02]  /*0170*/  ISETP.GT.U32.OR P0, PT, R0, 0x70, !P0 ;  /* 0x000000700000780c */ /* 0x000fe40004704470 */
[----:B------:R-:W-:Y:S01]  /*0180*/  LOP3.LUT P1, RZ, R11, R18, RZ, 0xfc, !PT ;  /* 0x000000120bff7212 */ /* 0x000fe2000782fcff */
[----:B------:R-:W-:Y:S01]  /*0190*/  IMAD.IADD R0, R18, 0x1, R11 ;  /* 0x0000000112007824 */ /* 0x000fe200078e020b */
[----:B------:R-:W-:-:S04]  /*01a0*/  SEL R2, RZ, 0x1, !P4 ;  /* 0x00000001ff027807 */ /* 0x000fc80006000000 */
[----:B------:R-:W-:Y:S02]  /*01b0*/  ISETP.GT.U32.OR P1, PT, R0, 0x70, !P1 ;  /* 0x000000700000780c */ /* 0x000fe40004f24470 */
[----:B------:R-:W-:Y:S02]  /*01c0*/  @P3 SHF.L.U32 R0, R22, 0x9, RZ ;  /* 0x0000000916003819 */ /* 0x000fe400000006ff */
[----:B------:R-:W-:Y:S02]  /*01d0*/  LOP3.LUT P5, RZ, R2, 0x7ffffffc, R21, 0xf8, !PT ;  /* 0x7ffffffc02ff7812 */ /* 0x000fe400078af815 */
[C---:B------:R-:W-:Y:S02]  /*01e0*/  @!P0 LOP3.LUT R3, R7.reuse, 0x1f, RZ, 0xc0, !PT ;  /* 0x0000001f07038812 */ /* 0x040fe400078ec0ff */
[C---:B------:R-:W-:Y:S02]  /*01f0*/  @P3 LOP3.LUT R0, R7.reuse, R0, RZ, 0xfc, !PT ;  /* 0x0000000007003212 */ /* 0x040fe400078efcff */
[----:B------:R-:W-:-:S02]  /*0200*/  @!P0 LOP3.LUT R12, R7, 0x400, RZ, 0xfc, !PT ;  /* 0x00000400070c8812 */ /* 0x000fc400078efcff */
[----:B------:R-:W-:Y:S01]  /*0210*/  @!P0 IADD3 R3, PT, PT, R20, R3, RZ ;  /* 0x0000000314038210 */ /* 0x000fe20007ffe0ff */
[----:B------:R-:W-:Y:S01]  /*0220*/  @P3 IMAD R10, R15, 0x2a00, R0 ;  /* 0x00002a000f0a3824 */ /* 0x000fe200078e0200 */
[----:B------:R-:W-:Y:S02]  /*0230*/  @!P1 LOP3.LUT R0, R7, 0x600, RZ, 0xfc, !PT ;  /* 0x0000060007009812 */ /* 0x000fe400078efcff */
[----:B------:R-:W-:Y:S02]  /*0240*/  @!P0 LOP3.LUT R12, R12, 0xffff, RZ, 0xc0, !PT ;  /* 0x0000ffff0c0c8812 */ /* 0x000fe400078ec0ff */
[----:B------:R-:W-:Y:S01]  /*0250*/  @!P0 LEA R14, R8, R3, 0x9 ;  /* 0x00000003080e8211 */ /* 0x000fe200078e48ff */
[----:B-1----:R-:W-:Y:S06]  /*0260*/  @!P3 BRA `(.L_x_0) ;  /* 0x000000000044b947 */ /* 0x002fec0003800000 */
[----:B------:R-:W1:Y:S01]  /*0270*/  S2R R23, SR_TID.X ;  /* 0x0000000000177919 */ /* 0x000e620000002100 */
[----:B------:R-:W-:Y:S01]  /*0280*/  IMAD.HI.U32 R2, R22, -0x6db6db6d, RZ ;  /* 0x9249249316027827 */ /* 0x000fe200078e00ff */
[----:B------:R-:W-:Y:S04]  /*0290*/  BSSY.RECONVERGENT B0, `(.L_x_0) ;  /* 0x000000e000007945 */ /* 0x000fe80003800200 */
[----:B------:R-:W-:-:S05]  /*02a0*/  SHF.R.U32.HI R17, RZ, 0x2, R2 ;  /* 0x00000002ff117819 */ /* 0x000fca0000011602 */
[----:B------:R-:W-:-:S04]  /*02b0*/  IMAD R16, R17, -0x7, R22 ;  /* 0xfffffff911107824 */ /* 0x000fc800078e0216 */
[----:B------:R-:W-:Y:S01]  /*02c0*/  IMAD.SHL.U32 R2, R16, 0x10, RZ ;  /* 0x0000001010027824 */ /* 0x000fe200078e00ff */
[----:B-1----:R-:W-:-:S04]  /*02d0*/  SHF.R.U32.HI R3, RZ, 0x5, R23 ;  /* 0x00000005ff037819 */ /* 0x002fc80000011617 */
[----:B------:R-:W-:-:S13]  /*02e0*/  LOP3.LUT P2, RZ, R2, R3, RZ, 0xfc, !PT ;  /* 0x0000000302ff7212 */ /* 0x000fda000784fcff */
[----:B------:R-:W-:Y:S05]  /*02f0*/  @!P2 BRA `(.L_x_1) ;  /* 0x00000000001ca947 */ /* 0x000fea0003800000 */
[----:B------:R-:W1:Y:S01]  /*0300*/  LDC.64 R2, c[0x0][0x388] ;  /* 0x0000e200ff027b82 */ /* 0x000e620000000a00 */
[----:B------:R-:W-:-:S04]  /*0310*/  SHF.L.U32 R16, R16, 0x9, RZ ;  /* 0x0000000910107819 */ /* 0x000fc800000006ff */
[----:B------:R-:W-:-:S05]  /*0320*/  LOP3.LUT R16, R23, R16, RZ, 0xfc, !PT ;  /* 0x0000001017107212 */ /* 0x000fca00078efcff */
[----:B------:R-:W-:-:S05]  /*0330*/  IMAD R16, R17, 0x3800, R16 ;  /* 0x0000380011107824 */ /* 0x000fca00078e0210 */
[----:B------:R-:W-:-:S05]  /*0340*/  IADD3 R17, PT, PT, R16, -0xe20, RZ ;  /* 0xfffff1e010117810 */ /* 0x000fca0007ffe0ff */
[----:B-1----:R-:W-:-:S05]  /*0350*/  IMAD.WIDE.U32 R2, R17, 0x4, R2 ;  /* 0x0000000411027825 */ /* 0x002fca00078e0002 */
[----:B------:R1:W5:Y:S02]  /*0360*/  LDG.E.CONSTANT R6, desc[UR8][R2.64] ;  /* 0x0000000802067981 */ /* 0x000364000c1e9900 */
.L_x_1:
[----:B------:R-:W-:Y:S05]  /*0370*/  BSYNC.RECONVERGENT B0 ;  /* 0x0000000000007941 */ /* 0x000fea0003800200 */
.L_x_0:
[----:B------:R-:W-:Y:S04]  /*0380*/  BSSY.RECONVERGENT B0, `(.L_x_2) ;  /* 0x0000014000007945 */ /* 0x000fe80003800200 */
[----:B------:R-:W-:Y:S05]  /*0390*/  @!P5 BRA `(.L_x_3) ;  /* 0x000000000048d947 */ /* 0x000fea0003800000 */
[----:B------:R-:W-:Y:S01]  /*03a0*/  ISETP.GE.U32.AND P2, PT, R7, 0x40, PT ;  /* 0x000000400700780c */ /* 0x000fe20003f46070 */
[----:B------:R-:W-:Y:S01]  /*03b0*/  IMAD R17, R15, -0x7, R22 ;  /* 0xfffffff90f117824 */ /* 0x000fe200078e0216 */
[----:B-1----:R-:W-:Y:S02]  /*03c0*/  SHF.R.U32.HI R2, RZ, 0x5, R7 ;  /* 0x00000005ff027819 */ /* 0x002fe40000011607 */
[----:B------:R-:W-:Y:S02]  /*03d0*/  LEA.HI R16, R7, 0x10, RZ, 0x1b ;  /* 0x0000001007107811 */ /* 0x000fe400078fd8ff */
[----:B------:R-:W-:-:S07]  /*03e0*/  SHF.L.U32 R3, R17, 0x4, RZ ;  /* 0x0000000411037819 */ /* 0x000fce00000006ff */
[----:B------:R-:W-:-:S04]  /*03f0*/  @P2 IADD3 R16, PT, PT, R2, -0x2, RZ ;  /* 0xfffffffe02102810 */ /* 0x000fc80007ffe0ff */
[----:B------:R-:W-:Y:S02]  /*0400*/  LOP3.LUT P2, RZ, R16, R3, RZ, 0xfc, !PT ;  /* 0x0000000310ff7212 */ /* 0x000fe4000784fcff */
[----:B------:R-:W-:-:S04]  /*0410*/  IADD3 R2, PT, PT, R3, R16, RZ ;  /* 0x0000001003027210 */ /* 0x000fc80007ffe0ff */
[----:B------:R-:W-:-:S13]  /*0420*/  ISETP.GT.U32.OR P2, PT, R2, 0x70, !P2 ;  /* 0x000000700200780c */ /* 0x000fda0005744470 */
[----:B------:R-:W-:Y:S05]  /*0430*/  @P2 BRA `(.L_x_3) ;  /* 0x0000000000202947 */ /* 0x000fea0003800000 */
[----:B------:R-:W1:Y:S01]  /*0440*/  LDC.64 R2, c[0x0][0x388] ;  /* 0x0000e200ff027b82 */ /* 0x000e620000000a00 */
[----:B------:R-:W-:-:S04]  /*0450*/  SEL R24, RZ, 0xe00, !P4 ;  /* 0x00000e00ff187807 */ /* 0x000fc80006000000 */
[----:B------:R-:W-:-:S05]  /*0460*/  LOP3.LUT R24, R7, 0xfffff1e0, R24, 0xfe, !PT ;  /* 0xfffff1e007187812 */ /* 0x000fca00078efe18 */
[----:B------:R-:W-:-:S04]  /*0470*/  IMAD R24, R15, 0x3800, R24 ;  /* 0x000038000f187824 */ /* 0x000fc800078e0218 */
[----:B------:R-:W-:-:S05]  /*0480*/  IMAD R9, R17, 0x200, R24 ;  /* 0x0000020011097824 */ /* 0x000fca00078e0218 */
[----:B------:R-:W-:-:S05]  /*0490*/  LEA R9, R16, R9, 0x5 ;  /* 0x0000000910097211 */ /* 0x000fca00078e28ff */
[----:B-1----:R-:W-:-:S05]  /*04a0*/  IMAD.WIDE R2, R9, 0x4, R2 ;  /* 0x0000000409027825 */ /* 0x002fca00078e0202 */
[----:B------:R2:W5:Y:S02]  /*04b0*/  LDG.E.CONSTANT R9, desc[UR8][R2.64] ;  /* 0x0000000802097981 */ /* 0x000564000c1e9900 */
.L_x_3:
[----:B------:R-:W-:Y:S05]  /*04c0*/  BSYNC.RECONVERGENT B0 ;  /* 0x0000000000007941 */ /* 0x000fea0003800200 */
.L_x_2:
[----:B------:R-:W-:Y:S01]  /*04d0*/  @!P1 LOP3.LUT R15, R0, 0xffff, RZ, 0xc0, !PT ;  /* 0x0000ffff000f9812 */ /* 0x000fe200078ec0ff */
[----:B------:R-:W-:Y:S01]  /*04e0*/  @!P0 IMAD R12, R12, 0x71d, RZ ;  /* 0x0000071d0c0c8824 */ /* 0x000fe200078e02ff */
[----:B------:R-:W-:Y:S01]  /*04f0*/  @!P0 LEA R14, R13, R14, 0x5 ;  /* 0x0000000e0d0e8211 */ /* 0x000fe200078e28ff */
[----:B-12---:R-:W1:Y:S01]  /*0500*/  LDC.64 R2, c[0x0][0x388] ;  /* 0x0000e200ff027b82 */ /* 0x006e620000000a00 */
[----:B------:R-:W-:Y:S01]  /*0510*/  @P3 IADD3 R13, PT, PT, R10, -0xd20, RZ ;  /* 0xfffff2e00a0d3810 */ /* 0x000fe20007ffe0ff */
[----:B------:R-:W-:Y:S01]  /*0520*/  @!P1 IMAD R15, R15, 0x71d, RZ ;  /* 0x0000071d0f0f9824 */ /* 0x000fe200078e02ff */
[----:B------:R-:W-:Y:S02]  /*0530*/  @!P0 SHF.R.U32.HI R12, RZ, 0x14, R12 ;  /* 0x00000014ff0c8819 */ /* 0x000fe4000001160c */
[----:B------:R-:W-:Y:S02]  /*0540*/  CS2R R24, SRZ ;  /* 0x0000000000187805 */ /* 0x000fe4000001ff00 */
[----:B------:R-:W-:Y:S01]  /*0550*/  @!P1 LOP3.LUT R17, R7, 0x1f, RZ, 0xc0, !PT ;  /* 0x0000001f07119812 */ /* 0x000fe200078ec0ff */
[----:B0-----:R-:W-:Y:S01]  /*0560*/  @P3 IMAD.WIDE R4, R13, 0x4, R4 ;  /* 0x000000040d043825 */ /* 0x001fe200078e0204 */
[----:B------:R-:W-:-:S02]  /*0570*/  @!P1 SHF.R.U32.HI R10, RZ, 0x14, R15 ;  /* 0x00000014ff0a9819 */ /* 0x000fc4000001160f */
[----:B------:R-:W-:Y:S02]  /*0580*/  @!P0 PRMT R12, R12, 0x9910, RZ ;  /* 0x000099100c0c8816 */ /* 0x000fe400000000ff */
[----:B------:R-:W-:Y:S01]  /*0590*/  @!P1 PRMT R13, R10, 0x9910, RZ ;  /* 0x000099100a0d9816 */ /* 0x000fe200000000ff */
[----:B------:R0:W2:Y:S01]  /*05a0*/  @P3 LDG.E.CONSTANT R24, desc[UR8][R4.64] ;  /* 0x0000000804183981 */ /* 0x0000a2000c1e9900 */
[----:B------:R-:W-:Y:S01]  /*05b0*/  IADD3 R0, PT, PT, R18, R19, RZ ;  /* 0x0000001312007210 */ /* 0x000fe20007ffe0ff */
[----:B------:R-:W-:Y:S01]  /*05c0*/  @!P0 IMAD R10, R12, 0xe00, RZ ;  /* 0x00000e000c0a8824 */ /* 0x000fe200078e02ff */
[----:B------:R-:W-:Y:S02]  /*05d0*/  @!P1 IADD3 R17, PT, PT, R20, R17, RZ ;  /* 0x0000001114119210 */ /* 0x000fe40007ffe0ff */
[----:B------:R-:W-:Y:S02]  /*05e0*/  @!P1 MOV R12, R13 ;  /* 0x0000000d000c9202 */ /* 0x000fe40000000f00 */
[----:B------:R-:W-:Y:S01]  /*05f0*/  ISETP.GT.U32.AND P2, PT, R0, 0x66, PT ;  /* 0x000000660000780c */ /* 0x000fe20003f44070 */
[----:B------:R-:W-:Y:S01]  /*0600*/  @!P1 IMAD R16, R8, 0x200, R17 ;  /* 0x0000020008109824 */ /* 0x000fe200078e0211 */
[----:B------:R-:W-:Y:S01]  /*0610*/  @!P0 LOP3.LUT R13, R10, 0xffff, RZ, 0xc0, !PT ;  /* 0x0000ffff0a0d8812 */ /* 0x000fe200078ec0ff */
[----:B------:R-:W-:Y:S01]  /*0620*/  @!P1 IMAD R10, R12, 0xe00, RZ ;  /* 0x00000e000c0a9824 */ /* 0x000fe200078e02ff */
[----:B------:R-:W-:-:S02]  /*0630*/  LOP3.LUT R23, R7, R20, RZ, 0xfc, !PT ;  /* 0x0000001407177212 */ /* 0x000fc400078efcff */
[----:B------:R-:W-:Y:S02]  /*0640*/  @!P0 IADD3 R13, PT, PT, R14, -0xe20, R13 ;  /* 0xfffff1e00e0d8810 */ /* 0x000fe40007ffe00d */
[----:B------:R-:W-:Y:S02]  /*0650*/  @!P1 LEA R11, R11, R16, 0x5 ;  /* 0x000000100b0b9211 */ /* 0x000fe400078e28ff */
[----:B------:R-:W-:Y:S02]  /*0660*/  LEA R23, R8, R23, 0x9 ;  /* 0x0000001708177211 */ /* 0x000fe400078e48ff */
[----:B------:R-:W-:Y:S01]  /*0670*/  @!P1 LOP3.LUT R10, R10, 0xffff, RZ, 0xc0, !PT ;  /* 0x0000ffff0a0a9812 */ /* 0x000fe200078ec0ff */
[----:B-1----:R-:W-:Y:S01]  /*0680*/  @!P0 IMAD.WIDE R16, R13, 0x4, R2 ;  /* 0x000000040d108825 */ /* 0x002fe200078e0202 */
[----:B------:R-:W-:Y:S02]  /*0690*/  LOP3.LUT P3, RZ, R18, R19, RZ, 0xfc, !PT ;  /* 0x0000001312ff7212 */ /* 0x000fe4000786fcff */
[----:B------:R-:W-:-:S02]  /*06a0*/  @!P2 IADD3 R15, PT, PT, R23, 0x1d20, RZ ;  /* 0x00001d20170fa810 */ /* 0x000fc40007ffe0ff */
[----:B------:R-:W-:Y:S02]  /*06b0*/  @!P1 IADD3 R13, PT, PT, R11, -0xe20, R10 ;  /* 0xfffff1e00b0d9810 */ /* 0x000fe40007ffe00a */
[----:B------:R-:W-:Y:S01]  /*06c0*/  CS2R R26, SRZ ;  /* 0x00000000001a7805 */ /* 0x000fe2000001ff00 */
[----:B------:R-:W-:Y:S02]  /*06d0*/  IMAD.MOV.U32 R28, RZ, RZ, RZ ;  /* 0x000000ffff1c7224 */ /* 0x000fe400078e00ff */
[----:B------:R-:W-:-:S03]  /*06e0*/  @!P2 IMAD.WIDE.U32 R14, R15, 0x4, R2 ;  /* 0x000000040f0ea825 */ /* 0x000fc600078e0002 */
[----:B------:R-:W5:Y:S01]  /*06f0*/  @!P0 LDG.E.CONSTANT R26, desc[UR8][R16.64] ;  /* 0x00000008101a8981 */ /* 0x000f62000c1e9900 */
[----:B------:R-:W-:-:S03]  /*0700*/  @!P1 IMAD.WIDE.U32 R12, R13, 0x4, R2 ;  /* 0x000000040d0c9825 */ /* 0x000fc600078e0002 */
[----:B------:R1:W5:Y:S01]  /*0710*/  @!P2 LDG.E.CONSTANT R25, desc[UR8][R14.64] ;  /* 0x000000080e19a981 */ /* 0x000362000c1e9900 */
[----:B0-----:R-:W-:-:S03]  /*0720*/  IMAD.WIDE.U32 R4, R23, 0x4, R2 ;  /* 0x0000000417047825 */ /* 0x001fc600078e0002 */
[----:B------:R-:W5:Y:S04]  /*0730*/  @!P1 LDG.E.CONSTANT R28, desc[UR8][R12.64] ;  /* 0x000000080c1c9981 */ /* 0x000f68000c1e9900 */
[----:B------:R-:W5:Y:S04]  /*0740*/  @P3 LDG.E.CONSTANT R27, desc[UR8][R4.64+0xa780] ;  /* 0x00a78008041b3981 */ /* 0x000f68000c1e9900 */
[----:B------:R-:W5:Y:S04]  /*0750*/  LDG.E.CONSTANT R15, desc[UR8][R4.64+0x3980] ;  /* 0x00398008040f7981 */ /* 0x000f68000c1e9900 */
[----:B------:R-:W5:Y:S04]  /*0760*/  LDG.E.CONSTANT R13, desc[UR8][R4.64+0x280] ;  /* 0x00028008040d7981 */ /* 0x000f68000c1e9900 */
[----:B------:R-:W5:Y:S01]  /*0770*/  LDG.E.CONSTANT R17, desc[UR8][R4.64+0xab80] ;  /* 0x00ab800804117981 */ /* 0x000f62000c1e9900 */
[----:B------:R-:W0:Y:S01]  /*0780*/  S2UR UR7, SR_CgaCtaId ;  /* 0x00000000000779c3 */ /* 0x000e220000008800 */
[----:B------:R-:W-:-:S02]  /*0790*/  IADD3 R11, PT, PT, R23, 0x1c20, RZ ;  /* 0x00001c20170b7810 */ /* 0x000fc40007ffe0ff */
[----:B-1----:R-:W-:-:S03]  /*07a0*/  LOP3.LUT R14, R7, 0xb00, RZ, 0xfc, !PT ;  /* 0x00000b00070e7812 */ /* 0x002fc600078efcff */
[----:B------:R-:W-:Y:S01]  /*07b0*/  IMAD.WIDE.U32 R10, R11, 0x4, R2 ;  /* 0x000000040b0a7825 */ /* 0x000fe200078e0002 */
[----:B------:R-:W-:Y:S01]  /*07c0*/  LOP3.LUT R16, R14, 0xffff, RZ, 0xc0, !PT ;  /* 0x0000ffff0e107812 */ /* 0x000fe200078ec0ff */
[----:B------:R-:W-:-:S03]  /*07d0*/  UMOV UR5, 0x400 ;  /* 0x0000040000057882 */ /* 0x000fc60000000000 */
[----:B------:R1:W5:Y:S01]  /*07e0*/  LDG.E.CONSTANT R29, desc[UR8][R10.64] ;  /* 0x000000080a1d7981 */ /* 0x000362000c1e9900 */
[----:B------:R-:W-:Y:S02]  /*07f0*/  SHF.L.U32 R14, R7, 0x2, RZ ;  /* 0x00000002070e7819 */ /* 0x000fe400000006ff */
[----:B------:R-:W-:Y:S01]  /*0800*/  LOP3.LUT R21, R21, 0x7ffffffc, RZ, 0xc0, !PT ;  /* 0x7ffffffc15157812 */ /* 0x000fe200078ec0ff */
[----:B-1----:R-:W-:Y:S01]  /*0810*/  IMAD R10, R16, 0xe39, RZ ;  /* 0x00000e39100a7824 */ /* 0x002fe200078e02ff */
[----:B0-----:R-:W-:-:S04]  /*0820*/  ULEA UR6, UR7, UR5, 0x18 ;  /* 0x0000000507067291 */ /* 0x001fc8000f8ec0ff */
[----:B------:R-:W-:-:S04]  /*0830*/  SHF.R.U32.HI R10, RZ, 0x15, R10 ;  /* 0x00000015ff0a7819 */ /* 0x000fc8000001160a */
[----:B------:R-:W-:Y:S01]  /*0840*/  IADD3 R11, PT, PT, R21, R10, RZ ;  /* 0x0000000a150b7210 */ /* 0x000fe20007ffe0ff */
[----:B-----5:R0:W-:Y:S04]  /*0850*/  STS [R14+UR6], R6 ;  /* 0x000000060e007988 */ /* 0x0201e80008000806 */
[----:B------:R0:W-:Y:S01]  /*0860*/  STS [R14+UR6+0x800], R9 ;  /* 0x000800090e007988 */ /* 0x0001e20008000806 */
[----:B------:R-:W-:Y:S01]  /*0870*/  ISETP.GT.U32.AND P0, PT, R11, 0x70, PT ;  /* 0x000000700b00780c */ /* 0x000fe20003f04070 */
[----:B------:R-:W-:Y:S01]  /*0880*/  BSSY.RECONVERGENT B0, `(.L_x_4) ;  /* 0x0000014000007945 */ /* 0x000fe20003800200 */
[----:B------:R-:W-:Y:S01]  /*0890*/  HFMA2 R11, -RZ, RZ, 0, 0 ;  /* 0x00000000ff0b7431 */ /* 0x000fe200000001ff */
[----:B--2---:R0:W-:Y:S10]  /*08a0*/  STS [R14+UR6+0x400], R24 ;  /* 0x000400180e007988 */ /* 0x0041f40008000806 */
[----:B------:R-:W-:Y:S05]  /*08b0*/  @P0 BRA `(.L_x_5) ;  /* 0x0000000000400947 */ /* 0x000fea0003800000 */
[----:B------:R-:W-:Y:S02]  /*08c0*/  ISETP.GE.U32.AND P0, PT, R7, 0x40, PT ;  /* 0x000000400700780c */ /* 0x000fe40003f06070 */
[----:B0-----:R-:W-:-:S04]  /*08d0*/  MOV R6, 0x10 ;  /* 0x0000001000067802 */ /* 0x001fc80000000f00 */
[----:B------:R-:W-:-:S04]  /*08e0*/  SEL R6, R6, 0xfffffffe, !P0 ;  /* 0xfffffffe06067807 */ /* 0x000fc80004000000 */
[-C--:B------:R-:W-:Y:S02]  /*08f0*/  IADD3 R19, PT, PT, R19, R6.reuse, RZ ;  /* 0x0000000613137210 */ /* 0x080fe40007ffe0ff */
[----:B------:R-:W-:Y:S02]  /*0900*/  IADD3 R6, PT, PT, R0, R6, RZ ;  /* 0x0000000600067210 */ /* 0x000fe40007ffe0ff */
[----:B------:R-:W-:-:S04]  /*0910*/  LOP3.LUT P0, RZ, R19, R18, RZ, 0xfc, !PT ;  /* 0x0000001213ff7212 */ /* 0x000fc8000780fcff */
[----:B------:R-:W-:-:S13]  /*0920*/  ISETP.GT.U32.OR P0, PT, R6, 0x70, !P0 ;  /* 0x000000700600780c */ /* 0x000fda0004704470 */
[----:B------:R-:W-:Y:S05]  /*0930*/  @P0 BRA `(.L_x_5) ;  /* 0x0000000000200947 */ /* 0x000fea0003800000 */
[----:B------:R-:W-:-:S05]  /*0940*/  LOP3.LUT R9, R7, 0x1f, RZ, 0xc0, !PT ;  /* 0x0000001f07097812 */ /* 0x000fca00078ec0ff */
[----:B------:R-:W-:-:S05]  /*0950*/  IMAD.IADD R9, R20, 0x1, R9 ;  /* 0x0000000114097824 */ /* 0x000fca00078e0209 */
[----:B------:R-:W-:-:S04]  /*0960*/  LEA R6, R8, R9, 0x9 ;  /* 0x0000000908067211 */ /* 0x000fc800078e48ff */
[----:B------:R-:W-:-:S05]  /*0970*/  LEA R19, R19, R6, 0x5 ;  /* 0x0000000613137211 */ /* 0x000fca00078e28ff */
[----:B------:R-:W-:-:S05]  /*0980*/  IMAD R19, R10, 0xe00, R19 ;  /* 0x00000e000a137824 */ /* 0x000fca00078e0213 */
[----:B------:R-:W-:-:S05]  /*0990*/  IADD3 R11, PT, PT, R19, -0xe20, RZ ;  /* 0xfffff1e0130b7810 */ /* 0x000fca0007ffe0ff */
[----:B------:R-:W-:-:S06]  /*09a0*/  IMAD.WIDE.U32 R10, R11, 0x4, R2 ;  /* 0x000000040b0a7825 */ /* 0x000fcc00078e0002 */
[----:B------:R1:W5:Y:S02]  /*09b0*/  LDG.E.CONSTANT R11, desc[UR8][R10.64] ;  /* 0x000000080a0b7981 */ /* 0x000364000c1e9900 */
.L_x_5:
[----:B------:R-:W-:Y:S05]  /*09c0*/  BSYNC.RECONVERGENT B0 ;  /* 0x0000000000007941 */ /* 0x000fea0003800200 */
.L_x_4:
[----:B-----5:R2:W-:Y:S01]  /*09d0*/  STS [R14+UR6+0x2c00], R11 ;  /* 0x002c000b0e007988 */ /* 0x0205e20008000806 */
[----:B------:R-:W-:Y:S02]  /*09e0*/  ISETP.GT.U32.AND P0, PT, R22, 0xbc, PT ;  /* 0x000000bc1600780c */ /* 0x000fe40003f04070 */
[----:B0-----:R-:W-:-:S11]  /*09f0*/  MOV R9, RZ ;  /* 0x000000ff00097202 */ /* 0x001fd60000000f00 */
[----:B--2---:R-:W-:Y:S05]  /*0a00*/  @P0 BRA `(.L_x_6) ;  /* 0x0000000000040947 */ /* 0x004fea0003800000 */
[----:B------:R0:W5:Y:S02]  /*0a10*/  LDG.E.CONSTANT R9, desc[UR8][R4.64+0xe280] ;  /* 0x00e2800804097981 */ /* 0x000164000c1e9900 */
.L_x_6:
[----:B-----5:R2:W-:Y:S01]  /*0a20*/  STS [R14+UR6+0x3000], R9 ;  /* 0x003000090e007988 */ /* 0x0205e20008000806 */
[C---:B------:R-:W-:Y:S01]  /*0a30*/  ISETP.GT.U32.AND P0, PT, R7.reuse, 0x7f, PT ;  /* 0x0000007f0700780c */ /* 0x040fe20003f04070 */
[----:B------:R-:W-:Y:S01]  /*0a40*/  BSSY.RECONVERGENT B0, `(.L_x_7) ;  /* 0x0000022000007945 */ /* 0x000fe20003800200 */
[----:B0-----:R-:W-:Y:S01]  /*0a50*/  SHF.L.U32 R4, R7, 0x3, RZ ;  /* 0x0000000307047819 */ /* 0x001fe200000006ff */
[----:B------:R2:W-:Y:S01]  /*0a60*/  STS [R14+UR6+0x1000], R26 ;  /* 0x0010001a0e007988 */ /* 0x0005e20008000806 */
[----:B------:R-:W-:-:S03]  /*0a70*/  IADD3 R23, PT, PT, R23, 0x2a00, RZ ;  /* 0x00002a0017177810 */ /* 0x000fc60007ffe0ff */
[----:B------:R2:W-:Y:S04]  /*0a80*/  STS [R14+UR6+0x1800], R28 ;  /* 0x0018001c0e007988 */ /* 0x0005e80008000806 */
[----:B------:R2:W-:Y:S04]  /*0a90*/  STS [R14+UR6+0x1c00], R29 ;  /* 0x001c001d0e007988 */ /* 0x0005e80008000806 */
[----:B------:R2:W-:Y:S04]  /*0aa0*/  STS [R14+UR6+0x2000], R25 ;  /* 0x002000190e007988 */ /* 0x0005e80008000806 */
[----:B------:R2:W-:Y:S04]  /*0ab0*/  STS [R14+UR6+0x2400], R27 ;  /* 0x0024001b0e007988 */ /* 0x0005e80008000806 */
[----:B------:R2:W-:Y:S04]  /*0ac0*/  STS [R14+UR6+0xc00], R13 ;  /* 0x000c000d0e007988 */ /* 0x0005e80008000806 */
[----:B------:R2:W-:Y:S04]  /*0ad0*/  STS [R14+UR6+0x1400], R15 ;  /* 0x0014000f0e007988 */ /* 0x0005e80008000806 */
[----:B------:R2:W-:Y:S01]  /*0ae0*/  STS [R14+UR6+0x2800], R17 ;  /* 0x002800110e007988 */ /* 0x0005e20008000806 */
[----:B------:R-:W-:Y:S05]  /*0af0*/  @P0 BRA `(.L_x_8) ;  /* 0x0000000000580947 */ /* 0x000fea0003800000 */
[C---:B------:R-:W-:Y:S02]  /*0b00*/  LOP3.LUT R5, R7.reuse, 0xd00, RZ, 0xfc, !PT ;  /* 0x00000d0007057812 */ /* 0x040fe400078efcff */
[----:B------:R-:W-:Y:S02]  /*0b10*/  ISETP.GT.U32.AND P1, PT, R7, 0x47, PT ;  /* 0x000000470700780c */ /* 0x000fe40003f24070 */
[----:B------:R-:W-:Y:S02]  /*0b20*/  LOP3.LUT R5, R5, 0xffff, RZ, 0xc0, !PT ;  /* 0x0000ffff05057812 */ /* 0x000fe400078ec0ff */
[----:B------:R-:W-:-:S03]  /*0b30*/  ISETP.GT.U32.AND P0, PT, R0, 0x62, PT ;  /* 0x000000620000780c */ /* 0x000fc60003f04070 */
[----:B------:R-:W-:-:S05]  /*0b40*/  IMAD R5, R5, 0xe39, RZ ;  /* 0x00000e3905057824 */ /* 0x000fca00078e02ff */
[----:B------:R-:W-:Y:S01]  /*0b50*/  SHF.R.U32.HI R6, RZ, 0x15, R5 ;  /* 0x00000015ff067819 */ /* 0x000fe20000011605 */
[----:B--2---:R-:W0:Y:S01]  /*0b60*/  @!P1 LDC.64 R16, c[0x0][0x390] ;  /* 0x0000e400ff109b82 */ /* 0x004e220000000a00 */
[----:B------:R-:W-:-:S03]  /*0b70*/  HFMA2 R5, -RZ, RZ, 0, 0 ;  /* 0x00000000ff057431 */ /* 0x000fc600000001ff */
[----:B------:R-:W-:-:S05]  /*0b80*/  IMAD.IADD R21, R21, 0x1, R6 ;  /* 0x0000000115157824 */ /* 0x000fca00078e0206 */
[----:B------:R-:W-:-:S13]  /*0b90*/  ISETP.GT.U32.OR P0, PT, R21, 0x70, P0 ;  /* 0x000000701500780c */ /* 0x000fda0000704470 */
[----:B------:R-:W-:Y:S02]  /*0ba0*/  @!P0 IMAD R23, R6, 0xe00, R23 ;  /* 0x00000e0006178824 */ /* 0x000fe400078e0217 */
[----:B0-----:R-:W-:-:S03]  /*0bb0*/  @!P1 IMAD.WIDE.U32 R16, R14, 0x4, R16 ;  /* 0x000000040e109825 */ /* 0x001fc600078e0010 */
[----:B------:R-:W-:-:S03]  /*0bc0*/  @!P0 IADD3 R23, PT, PT, R23, -0x3660, RZ ;  /* 0xffffc9a017178810 */ /* 0x000fc60007ffe0ff */
[----:B------:R-:W2:Y:S02]  /*0bd0*/  @!P1 LDG.E.128.CONSTANT R16, desc[UR8][R16.64] ;  /* 0x0000000810109981 */ /* 0x000ea4000c1e9d00 */
[----:B------:R-:W-:-:S05]  /*0be0*/  @!P0 IMAD.WIDE.U32 R2, R23, 0x4, R2 ;  /* 0x0000000417028825 */ /* 0x000fca00078e0002 */
[----:B------:R-:W3:Y:S01]  /*0bf0*/  @!P0 LDG.E.CONSTANT R5, desc[UR8][R2.64] ;  /* 0x0000000802058981 */ /* 0x000ee2000c1e9900 */
[----:B------:R-:W-:-:S05]  /*0c00*/  VOTEU.ALL UP0, P1 ;  /* 0x0000000000ff7886 */ /* 0x000fca0000800000 */
[----:B------:R-:W-:-:S04]  /*0c10*/  @!UP0 UIADD3 UR4, UPT, UPT, UR5, 0x3600, URZ ;  /* 0x0000360005048890 */ /* 0x000fc8000fffe0ff */
[----:B------:R-:W-:-:S06]  /*0c20*/  @!UP0 ULEA UR4, UR7, UR4, 0x18 ;  /* 0x0000000407048291 */ /* 0x000fcc000f8ec0ff */
[----:B------:R-:W-:Y:S01]  /*0c30*/  @!P1 LEA R0, R7, UR4, 0x4 ;  /* 0x0000000407009c11 */ /* 0x000fe2000f8e20ff */
[----:B---3--:R0:W-:Y:S04]  /*0c40*/  STS [R14+UR6+0x3400], R5 ;  /* 0x003400050e007988 */ /* 0x0081e80008000806 */
[----:B--2---:R0:W-:Y:S02]  /*0c50*/  @!P1 STS.128 [R0], R16 ;  /* 0x0000001000009388 */ /* 0x0041e40000000c00 */
.L_x_8:
[----:B------:R-:W-:Y:S05]  /*0c60*/  BSYNC.RECONVERGENT B0 ;  /* 0x0000000000007941 */ /* 0x000fea0003800200 */
.L_x_7:
[----:B------:R-:W-:Y:S01]  /*0c70*/  BAR.SYNC.DEFER_BLOCKING 0x0 ;  /* 0x0000000000007b1d */ /* 0x000fe20000010000 */
[----:B------:R-:W-:Y:S01]  /*0c80*/  UIADD3 UR4, UPT, UPT, UR5, 0x3600, URZ ;  /* 0x0000360005047890 */ /* 0x000fe2000fffe0ff */
[----:B--2---:R-:W-:Y:S02]  /*0c90*/  SHF.R.U32.HI R9, RZ, 0x7, R7 ;  /* 0x00000007ff097819 */ /* 0x004fe40000011607 */
[----:B------:R-:W-:Y:S01]  /*0ca0*/  LOP3.LUT R4, R4, 0x3f8, RZ, 0xe2, !PT ;  /* 0x000003f804047812 */ /* 0x000fe200078ee2ff */
[----:B------:R-:W-:Y:S01]  /*0cb0*/  ULEA UR4, UR7, UR4, 0x18 ;  /* 0x0000000407047291 */ /* 0x000fe2000f8ec0ff */
[C---:B0-----:R-:W-:Y:S02]  /*0cc0*/  SHF.L.U32 R0, R7.reuse, 0x3, RZ ;  /* 0x0000000307007819 */ /* 0x041fe400000006ff */
[----:B------:R-:W-:Y:S01]  /*0cd0*/  SHF.L.U32 R7, R7, 0x1, RZ ;  /* 0x0000000107077819 */ /* 0x000fe200000006ff */
[C---:B------:R-:W-:Y:S01]  /*0ce0*/  IMAD R6, R9.reuse, 0x1200, R4 ;  /* 0x0000120009067824 */ /* 0x040fe200078e0204 */
[----:B------:R-:W-:Y:S01]  /*0cf0*/  LOP3.LUT R0, R0, 0x78, RZ, 0xc0, !PT ;  /* 0x0000007800007812 */ /* 0x000fe200078ec0ff */
[----:B------:R-:W-:Y:S01]  /*0d00*/  IMAD R9, R9, 0x1c00, R20 ;  /* 0x00001c0009097824 */ /* 0x000fe200078e0214 */
[----:B------:R-:W-:-:S04]  /*0d10*/  LOP3.LUT R7, R7, 0xfe, RZ, 0xc0, !PT ;  /* 0x000000fe07077812 */ /* 0x000fc800078ec0ff */
[----:B------:R-:W-:-:S04]  /*0d20*/  LEA R20, R8, R9, 0x9 ;  /* 0x0000000908147211 */ /* 0x000fc800078e48ff */
[----:B------:R-:W-:Y:S01]  /*0d30*/  IADD3 R7, PT, PT, R20, R7, RZ ;  /* 0x0000000714077210 */ /* 0x000fe20007ffe0ff */
[----:B------:R-:W-:Y:S04]  /*0d40*/  LDS.64 R4, [R6+UR6] ;  /* 0x0000000606047984 */ /* 0x000fe80008000a00 */
[----:B------:R-:W0:Y:S04]  /*0d50*/  LDS.64 R2, [R0+UR4] ;  /* 0x0000000400027984 */ /* 0x000e280008000a00 */
[----:B-1----:R-:W-:Y:S04]  /*0d60*/  LDS.64 R10, [R6+UR6+0x80] ;  /* 0x00008006060a7984 */ /* 0x002fe80008000a00 */
[----:B------:R-:W1:Y:S04]  /*0d70*/  LDS.64 R22, [R0+UR4+0x80] ;  /* 0x0000800400167984 */ /* 0x000e680008000a00 */
[----:B------:R-:W2:Y:S04]  /*0d80*/  LDS.64 R18, [R6+UR6+0x400] ;  /* 0x0004000606127984 */ /* 0x000ea80008000a00 */
[----:B------:R-:W3:Y:S04]  /*0d90*/  LDS.64 R14, [R6+UR6+0x480] ;  /* 0x00048006060e7984 */ /* 0x000ee80008000a00 */
[----:B------:R-:W-:Y:S04]  /*0da0*/  LDS.64 R16, [R6+UR6+0x100] ;  /* 0x0001000606107984 */ /* 0x000fe80008000a00 */
[----:B------:R-:W4:Y:S04]  /*0db0*/  LDS.64 R12, [R0+UR4+0x100] ;  /* 0x00010004000c7984 */ /* 0x000f280008000a00 */
[----:B------:R-:W5:Y:S04]  /*0dc0*/  LDS.64 R8, [R6+UR6+0x500] ;  /* 0x0005000606087984 */ /* 0x000f680008000a00 */
[----:B------:R-:W-:Y:S01]  /*0dd0*/  LDS.64 R20, [R0+UR4+0x180] ;  /* 0x0001800400147984 */ /* 0x000fe20008000a00 */
[----:B0-----:R-:W-:Y:S01]  /*0de0*/  FFMA R25, R4, R2, RZ ;  /* 0x0000000204197223 */ /* 0x001fe200000000ff */
[----:B------:R-:W-:-:S02]  /*0df0*/  FFMA R26, R5, R3, RZ ;  /* 0x00000003051a7223 */ /* 0x000fc400000000ff */
[----:B------:R-:W0:Y:S01]  /*0e00*/  LDS.64 R4, [R6+UR6+0xd00] ;  /* 0x000d000606047984 */ /* 0x000e220008000a00 */
[----:B-1----:R-:W-:Y:S01]  /*0e10*/  FFMA R25, R10, R22, R25 ;  /* 0x000000160a197223 */ /* 0x002fe20000000019 */
[----:B------:R-:W-:Y:S02]  /*0e20*/  FFMA R26, R11, R23, R26 ;  /* 0x000000170b1a7223 */ /* 0x000fe4000000001a */
[----:B------:R-:W1:Y:S01]  /*0e30*/  LDS.64 R10, [R6+UR6+0x900] ;  /* 0x00090006060a7984 */ /* 0x000e620008000a00 */
[----:B--2---:R-:W-:Y:S01]  /*0e40*/  FFMA R29, R2, R18, RZ ;  /* 0x00000012021d7223 */ /* 0x004fe200000000ff */
[----:B------:R-:W-:Y:S02]  /*0e50*/  FFMA R24, R3, R19, RZ ;  /* 0x0000001303187223 */ /* 0x000fe400000000ff */
[----:B------:R-:W2:Y:S01]  /*0e60*/  LDS.64 R18, [R6+UR6+0xd80] ;  /* 0x000d800606127984 */ /* 0x000ea20008000a00 */
[----:B---3--:R-:W-:Y:S01]  /*0e70*/  FFMA R29, R22, R14, R29 ;  /* 0x0000000e161d7223 */ /* 0x008fe2000000001d */
[----:B------:R-:W-:-:S02]  /*0e80*/  FFMA R24, R23, R15, R24 ;  /* 0x0000000f17187223 */ /* 0x000fc40000000018 */
[----:B------:R-:W3:Y:S01]  /*0e90*/  LDS.64 R14, [R6+UR6+0x980] ;  /* 0x00098006060e7984 */ /* 0x000ee20008000a00 */
[----:B----4-:R-:W-:Y:S01]  /*0ea0*/  FFMA R25, R16, R12, R25 ;  /* 0x0000000c10197223 */ /* 0x010fe20000000019 */
[----:B------:R-:W-:Y:S02]  /*0eb0*/  FFMA R26, R17, R13, R26 ;  /* 0x0000000d111a7223 */ /* 0x000fe4000000001a */
[----:B------:R-:W4:Y:S01]  /*0ec0*/  LDS.64 R16, [R0+UR4+0x200] ;  /* 0x0002000400107984 */ /* 0x000f220008000a00 */
[----:B-----5:R-:W-:Y:S01]  /*0ed0*/  FFMA R29, R12, R8, R29 ;  /* 0x000000080c1d7223 */ /* 0x020fe2000000001d */
[----:B------:R-:W-:Y:S01]  /*0ee0*/  FFMA R24, R13, R9, R24 ;  /* 0x000000090d187223 */ /* 0x000fe20000000018 */
[----:B0-----:R-:W-:Y:S01]  /*0ef0*/  FFMA R27, R2, R4, RZ ;  /* 0x00000004021b7223 */ /* 0x001fe200000000ff */
[----:B------:R-:W-:Y:S02]  /*0f00*/  FFMA R9, R3, R5, RZ ;  /* 0x0000000503097223 */ /* 0x000fe400000000ff */
[-C--:B------:R-:W-:Y:S01]  /*0f10*/  FFMA R5, R5, R21.reuse, R24 ;  /* 0x0000001505057223 */ /* 0x080fe20000000018 */
[-C--:B------:R-:W-:Y:S01]  /*0f20*/  FFMA R4, R4, R20.reuse, R29 ;  /* 0x0000001404047223 */ /* 0x080fe2000000001d */
[----:B-1----:R-:W-:Y:S01]  /*0f30*/  FFMA R8, R10, R20, R25 ;  /* 0x000000140a087223 */ /* 0x002fe20000000019 */
[----:B------:R-:W-:Y:S01]  /*0f40*/  FFMA R25, R2, R10, RZ ;  /* 0x0000000a02197223 */ /* 0x000fe200000000ff */
[----:B------:R-:W-:Y:S01]  /*0f50*/  FFMA R2, R11, R21, R26 ;  /* 0x000000150b027223 */ /* 0x000fe2000000001a */
[----:B------:R-:W-:Y:S01]  /*0f60*/  FFMA R28, R3, R11, RZ ;  /* 0x0000000b031c7223 */ /* 0x000fe200000000ff */
[C---:B--2---:R-:W-:Y:S01]  /*0f70*/  FFMA R26, R22.reuse, R18, R27 ;  /* 0x00000012161a7223 */ /* 0x044fe2000000001b */
[----:B------:R-:W0:Y:S01]  /*0f80*/  LDS.64 R10, [R6+UR6+0xa00] ;  /* 0x000a0006060a7984 */ /* 0x000e220008000a00 */
[----:B---3--:R-:W-:Y:S01]  /*0f90*/  FFMA R3, R22, R14, R25 ;  /* 0x0000000e16037223 */ /* 0x008fe20000000019 */
[----:B------:R-:W-:-:S02]  /*0fa0*/  FFMA R22, R23, R15, R28 ;  /* 0x0000000f17167223 */ /* 0x000fc4000000001c */
[----:B------:R-:W1:Y:S01]  /*0fb0*/  LDS.64 R24, [R6+UR6+0xe00] ;  /* 0x000e000606187984 */ /* 0x000e620008000a00 */
[----:B------:R-:W-:Y:S01]  /*0fc0*/  FFMA R23, R23, R19, R9 ;  /* 0x0000001317177223 */ /* 0x000fe20000000009 */
[-C--:B----4-:R-:W-:Y:S01]  /*0fd0*/  FFMA R14, R14, R16.reuse, R8 ;  /* 0x000000100e0e7223 */ /* 0x090fe20000000008 */
[----:B------:R-:W-:Y:S01]  /*0fe0*/  FFMA R18, R18, R16, R4 ;  /* 0x0000001012127223 */ /* 0x000fe20000000004 */
[----:B------:R-:W2:Y:S01]  /*0ff0*/  LDS.64 R8, [R0+UR4+0x280] ;  /* 0x0002800400087984 */ /* 0x000ea20008000a00 */
[-C--:B------:R-:W-:Y:S01]  /*1000*/  FFMA R15, R15, R17.reuse, R2 ;  /* 0x000000110f0f7223 */ /* 0x080fe20000000002 */
[----:B------:R-:W-:Y:S02]  /*1010*/  FFMA R19, R19, R17, R5 ;  /* 0x0000001113137223 */ /* 0x000fe40000000005 */
[----:B------:R-:W3:Y:S01]  /*1020*/  LDS.64 R4, [R6+UR6+0x1600] ;  /* 0x0016000606047984 */ /* 0x000ee20008000a00 */
[----:B0-----:R-:W-:Y:S01]  /*1030*/  FFMA R27, R12, R10, R3 ;  /* 0x0000000a0c1b7223 */ /* 0x001fe20000000003 */
[----:B------:R-:W-:-:S02]  /*1040*/  FFMA R22, R13, R11, R22 ;  /* 0x0000000b0d167223 */ /* 0x000fc40000000016 */
[----:B------:R-:W0:Y:S01]  /*1050*/  LDS.64 R2, [R6+UR6+0x1200] ;  /* 0x0012000606027984 */ /* 0x000e220008000a00 */
[----:B-1----:R-:W-:Y:S01]  /*1060*/  FFMA R26, R12, R24, R26 ;  /* 0x000000180c1a7223 */ /* 0x002fe2000000001a */
[----:B------:R-:W-:Y:S02]  /*1070*/  FFMA R23, R13, R25, R23 ;  /* 0x000000190d177223 */ /* 0x000fe40000000017 */
[----:B------:R-:W1:Y:S01]  /*1080*/  LDS.64 R12, [R0+UR4+0x300] ;  /* 0x00030004000c7984 */ /* 0x000e620008000a00 */
[-C--:B--2---:R-:W-:Y:S01]  /*1090*/  FFMA R14, R10, R8.reuse, R14 ;  /* 0x000000080a0e7223 */ /* 0x084fe2000000000e */
[----:B------:R-:W-:Y:S01]  /*10a0*/  FFMA R24, R24, R8, R18 ;  /* 0x0000000818187223 */ /* 0x000fe20000000012 */
[-C--:B------:R-:W-:Y:S01]  /*10b0*/  FFMA R15, R11, R9.reuse, R15 ;  /* 0x000000090b0f7223 */ /* 0x080fe2000000000f */
[----:B------:R-:W-:Y:S01]  /*10c0*/  FFMA R25, R25, R9, R19 ;  /* 0x0000000919197223 */ /* 0x000fe20000000013 */
[----:B------:R-:W2:Y:S01]  /*10d0*/  LDS.64 R10, [R6+UR6+0x1280] ;  /* 0x00128006060a7984 */ /* 0x000ea20008000a00 */
[----:B---3--:R-:W-:Y:S01]  /*10e0*/  FFMA R26, R20, R4, R26 ;  /* 0x00000004141a7223 */ /* 0x008fe2000000001a */
[----:B------:R-:W-:-:S02]  /*10f0*/  FFMA R23, R21, R5, R23 ;  /* 0x0000000515177223 */ /* 0x000fc40000000017 */
[----:B------:R-:W3:Y:S01]  /*1100*/  LDS.64 R18, [R6+UR6+0x1680] ;  /* 0x0016800606127984 */ /* 0x000ee20008000a00 */
[----:B0-----:R-:W-:Y:S01]  /*1110*/  FFMA R27, R20, R2, R27 ;  /* 0x00000002141b7223 */ /* 0x001fe2000000001b */
[----:B------:R-:W-:Y:S02]  /*1120*/  FFMA R22, R21, R3, R22 ;  /* 0x0000000315167223 */ /* 0x000fe40000000016 */
[----:B------:R-:W0:Y:S01]  /*1130*/  LDS.64 R20, [R0+UR4+0x380] ;  /* 0x0003800400147984 */ /* 0x000e220008000a00 */
[C---:B-1----:R-:W-:Y:S01]  /*1140*/  FFMA R24, R12.reuse, R4, R24 ;  /* 0x000000040c187223 */ /* 0x042fe20000000018 */
[-C--:B------:R-:W-:Y:S01]  /*1150*/  FFMA R25, R5, R13.reuse, R25 ;  /* 0x0000000d05197223 */ /* 0x080fe20000000019 */
[----:B------:R-:W-:Y:S01]  /*1160*/  FFMA R14, R12, R2, R14 ;  /* 0x000000020c0e7223 */ /* 0x000fe2000000000e */
[----:B------:R-:W-:Y:S01]  /*1170*/  FFMA R15, R3, R13, R15 ;  /* 0x0000000d030f7223 */ /* 0x000fe2000000000f */
[----:B------:R1:W-:Y:S04]  /*1180*/  LDS.64 R4, [R0+UR4+0x400] ;  /* 0x0004000400047984 */ /* 0x0003e80008000a00 */
[----:B------:R-:W4:Y:S01]  /*1190*/  LDS.64 R2, [R6+UR6+0x1300] ;  /* 0x0013000606027984 */ /* 0x000f220008000a00 */
[C---:B--2---:R-:W-:Y:S01]  /*11a0*/  FFMA R27, R16.reuse, R10, R27 ;  /* 0x0000000a101b7223 */ /* 0x044fe2000000001b */
[C---:B-1----:R-:W-:Y:S01]  /*11b0*/  FFMA R0, R17.reuse, R11, R22 ;  /* 0x0000000b11007223 */ /* 0x042fe20000000016 */
[----:B---3--:R-:W-:Y:S01]  /*11c0*/  FFMA R26, R16, R18, R26 ;  /* 0x00000012101a7223 */ /* 0x008fe2000000001a */
[----:B------:R-:W-:-:S02]  /*11d0*/  FFMA R28, R17, R19, R23 ;  /* 0x00000013111c7223 */ /* 0x000fc40000000017 */
[----:B------:R-:W1:Y:S01]  /*11e0*/  LDS.64 R16, [R6+UR6+0x1700] ;  /* 0x0017000606107984 */ /* 0x000e620008000a00 */
[----:B------:R-:W2:Y:S01]  /*11f0*/  LDC.64 R22, c[0x0][0x380] ;  /* 0x0000e000ff167b82 */ /* 0x000ea20000000a00 */
[C---:B0-----:R-:W-:Y:S01]  /*1200*/  FFMA R14, R20.reuse, R10, R14 ;  /* 0x0000000a140e7223 */ /* 0x041fe2000000000e */
[-C--:B------:R-:W-:Y:S01]  /*1210*/  FFMA R10, R11, R21.reuse, R15 ;  /* 0x000000150b0a7223 */ /* 0x080fe2000000000f */
[----:B------:R-:W-:Y:S01]  /*1220*/  FFMA R24, R20, R18, R24 ;  /* 0x0000001214187223 */ /* 0x000fe20000000018 */
[----:B------:R-:W-:Y:S01]  /*1230*/  FFMA R25, R19, R21, R25 ;  /* 0x0000001513197223 */ /* 0x000fe20000000019 */
[----:B--2---:R-:W-:Y:S01]  /*1240*/  IMAD.WIDE.U32 R22, R7, 0x4, R22 ;  /* 0x0000000407167825 */ /* 0x004fe200078e0016 */
[----:B------:R-:W-:Y:S03]  /*1250*/  LDS.64 R18, [R6+UR6+0x1f80] ;  /* 0x001f800606127984 */ /* 0x000fe60008000a00 */
[-C--:B----4-:R-:W-:Y:S01]  /*1260*/  FFMA R27, R8, R2.reuse, R27 ;  /* 0x00000002081b7223 */ /* 0x090fe2000000001b */
[----:B------:R-:W-:Y:S01]  /*1270*/  FFMA R14, R4, R2, R14 ;  /* 0x00000002040e7223 */ /* 0x000fe2000000000e */
[----:B------:R-:W-:Y:S01]  /*1280*/  FFMA R0, R9, R3, R0 ;  /* 0x0000000309007223 */ /* 0x000fe20000000000 */
[----:B------:R-:W-:-:S02]  /*1290*/  FFMA R10, R3, R5, R10 ;  /* 0x00000005030a7223 */ /* 0x000fc4000000000a */
[----:B------:R-:W0:Y:S01]  /*12a0*/  LDS.64 R2, [R6+UR6+0x1b00] ;  /* 0x001b000606027984 */ /* 0x000e220008000a00 */
[-C--:B-1----:R-:W-:Y:S01]  /*12b0*/  FFMA R26, R8, R16.reuse, R26 ;  /* 0x00000010081a7223 */ /* 0x082fe2000000001a */
[----:B------:R-:W-:Y:S01]  /*12c0*/  FFMA R28, R9, R17, R28 ;  /* 0x00000011091c7223 */ /* 0x000fe2000000001c */
[----:B------:R-:W-:Y:S01]  /*12d0*/  FFMA R11, R4, R16, R24 ;  /* 0x00000010040b7223 */ /* 0x000fe20000000018 */
[----:B------:R-:W1:Y:S01]  /*12e0*/  LDS.64 R8, [R6+UR6+0x1f00] ;  /* 0x001f000606087984 */ /* 0x000e620008000a00 */
[----:B------:R-:W-:-:S03]  /*12f0*/  FFMA R25, R17, R5, R25 ;  /* 0x0000000511197223 */ /* 0x000fc60000000019 */
[----:B------:R-:W2:Y:S04]  /*1300*/  LDS.64 R16, [R6+UR6+0x1b80] ;  /* 0x001b800606107984 */ /* 0x000ea80008000a00 */
[----:B------:R-:W-:Y:S04]  /*1310*/  STG.E desc[UR8][R22.64], R14 ;  /* 0x0000000e16007986 */ /* 0x000fe8000c101908 */
[----:B------:R-:W3:Y:S04]  /*1320*/  LDS.64 R14, [R6+UR6+0x1c00] ;  /* 0x001c0006060e7984 */ /* 0x000ee80008000a00 */
[----:B------:R-:W4:Y:S04]  /*1330*/  LDS.64 R6, [R6+UR6+0x2000] ;  /* 0x0020000606067984 */ /* 0x000f280008000a00 */
[----:B------:R-:W-:Y:S04]  /*1340*/  STG.E desc[UR8][R22.64+0x400], R11 ;  /* 0x0004000b16007986 */ /* 0x000fe8000c101908 */
[----:B------:R-:W-:Y:S04]  /*1350*/  STG.E desc[UR8][R22.64+0x4], R10 ;  /* 0x0000040a16007986 */ /* 0x000fe8000c101908 */
[----:B------:R-:W-:Y:S01]  /*1360*/  STG.E desc[UR8][R22.64+0x404], R25 ;  /* 0x0004041916007986 */ /* 0x000fe2000c101908 */
[C---:B0-----:R-:W-:Y:S01]  /*1370*/  FFMA R0, R13.reuse, R3, R0 ;  /* 0x000000030d007223 */ /* 0x041fe20000000000 */
[C---:B------:R-:W-:Y:S01]  /*1380*/  FFMA R27, R12.reuse, R2, R27 ;  /* 0x000000020c1b7223 */ /* 0x040fe2000000001b */
[----:B-1----:R-:W-:Y:S01]  /*1390*/  FFMA R3, R12, R8, R26 ;  /* 0x000000080c037223 */ /* 0x002fe2000000001a */
[----:B------:R-:W-:-:S02]  /*13a0*/  FFMA R28, R13, R9, R28 ;  /* 0x000000090d1c7223 */ /* 0x000fc4000000001c */
[C---:B--2---:R-:W-:Y:S01]  /*13b0*/  FFMA R27, R20.reuse, R16, R27 ;  /* 0x00000010141b7223 */ /* 0x044fe2000000001b */
[C---:B------:R-:W-:Y:S01]  /*13c0*/  FFMA R0, R21.reuse, R17, R0 ;  /* 0x0000001115007223 */ /* 0x040fe20000000000 */
[----:B------:R-:W-:Y:S01]  /*13d0*/  FFMA R3, R20, R18, R3 ;  /* 0x0000001214037223 */ /* 0x000fe20000000003 */
[----:B------:R-:W-:Y:S01]  /*13e0*/  FFMA R28, R21, R19, R28 ;  /* 0x00000013151c7223 */ /* 0x000fe2000000001c */
[C---:B---3--:R-:W-:Y:S01]  /*13f0*/  FFMA R27, R4.reuse, R14, R27 ;  /* 0x0000000e041b7223 */ /* 0x048fe2000000001b */
[C---:B------:R-:W-:Y:S01]  /*1400*/  FFMA R15, R5.reuse, R15, R0 ;  /* 0x0000000f050f7223 */ /* 0x040fe20000000000 */
[----:B----4-:R-:W-:Y:S01]  /*1410*/  FFMA R3, R4, R6, R3 ;  /* 0x0000000604037223 */ /* 0x010fe20000000003 */
[----:B------:R-:W-:Y:S02]  /*1420*/  FFMA R7, R5, R7, R28 ;  /* 0x0000000705077223 */ /* 0x000fe4000000001c */
[----:B------:R-:W-:Y:S04]  /*1430*/  STG.E desc[UR8][R22.64+0x3800], R27 ;  /* 0x0038001b16007986 */ /* 0x000fe8000c101908 */
[----:B------:R-:W-:Y:S04]  /*1440*/  STG.E desc[UR8][R22.64+0x3804], R15 ;  /* 0x0038040f16007986 */ /* 0x000fe8000c101908 */
[----:B------:R-:W-:Y:S04]  /*1450*/  STG.E desc[UR8][R22.64+0x3c00], R3 ;  /* 0x003c000316007986 */ /* 0x000fe8000c101908 */
[----:B------:R-:W-:Y:S01]  /*1460*/  STG.E desc[UR8][R22.64+0x3c04], R7 ;  /* 0x003c040716007986 */ /* 0x000fe2000c101908 */
[----:B------:R-:W-:Y:S05]  /*1470*/  EXIT ;  /* 0x000000000000794d */ /* 0x000fea0003800000 */
.L_x_9:
[----:B------:R-:W-:-:S00]  /*1480*/  BRA `(.L_x_9) ;  /* 0xfffffffc00fc7947 */ /* 0x000fc0000383ffff */
[----:B------:R-:W-:-:S00]  /*1490*/  NOP ;  /* 0x0000000000007918 */ /* 0x000fc00000000000 */
        /* <DEDUP_REMOVED lines=14> */
.L_x_10:


//--------------------- .nv.shared.main_kernel    --------------------------
	.section	.nv.shared.main_kernel,"aw",@nobits
	.sectionflags	@""
	.align	4
.nv.shared.main_kernel:
	.zero		16000


//--------------------- .nv.shared.reserved.0     --------------------------
	.section	.nv.shared.reserved.0,"aw",@nobits
	.weak		__nv_reservedSMEM_offset_0_alias
	.size		__nv_reservedSMEM_offset_0_alias, 0, 64
	.other		__nv_reservedSMEM_offset_0_alias,@"STO_CUDA_RESERVED_SHARED STV_DEFAULT"
__nv_reservedSMEM_offset_0_alias:
	.zero		0
	.zero		64


//--------------------- .nv.constant0.main_kernel --------------------------
	.section	.nv.constant0.main_kernel,"a",@progbits
	.sectionflags	@""
	.align	4
.nv.constant0.main_kernel:
	.zero		920


//--------------------- SYMBOLS --------------------------

	.type		.nv.reservedSmem.offset0,@object
	.size		.nv.reservedSmem.offset0,0x4
	.type		.nv.reservedSmem.cap,@object
	.size		.nv.reservedSmem.cap,0x4
